	.headerflags	@"EF_CUDA_TEXMODE_UNIFIED EF_CUDA_64BIT_ADDRESS EF_CUDA_ACCELERATORS EF_CUDA_SM90 EF_CUDA_VIRTUAL_SM(EF_CUDA_SM90)"
	.elftype	@"ET_EXEC"


//--------------------- .nv.info                  --------------------------
	.section	.nv.info,"",@"SHT_CUDA_INFO"
	.align	4


	//----- nvinfo : EIATTR_REGCOUNT
	.align		4
        /*0000*/ 	.byte	0x04, 0x2f
        /*0002*/ 	.short	(.L_3 - .L_2)
	.align		4
.L_2:
        /*0004*/ 	.word	index@(triton_poi_fused__native_batch_norm_legit_no_training_convolution_relu_threshold_backward_23)
        /*0008*/ 	.word	0x00000018


	//----- nvinfo : EIATTR_MIN_STACK_SIZE
	.align		4
.L_3:
        /*000c*/ 	.byte	0x04, 0x12
        /*000e*/ 	.short	(.L_5 - .L_4)
	.align		4
.L_4:
        /*0010*/ 	.word	index@(triton_poi_fused__native_batch_norm_legit_no_training_convolution_relu_threshold_backward_23)
        /*0014*/ 	.word	0x00000000


	//----- nvinfo : EIATTR_FRAME_SIZE
	.align		4
.L_5:
        /*0018*/ 	.byte	0x04, 0x11
        /*001a*/ 	.short	(.L_7 - .L_6)
	.align		4
.L_6:
        /*001c*/ 	.word	index@(triton_poi_fused__native_batch_norm_legit_no_training_convolution_relu_threshold_backward_23)
        /*0020*/ 	.word	0x00000000


	//----- nvinfo : EIATTR_MIN_STACK_SIZE
	.align		4
.L_7:
        /*0024*/ 	.byte	0x04, 0x12
        /*0026*/ 	.short	(.L_9 - .L_8)
	.align		4
.L_8:
        /*0028*/ 	.word	index@(triton_poi_fused__native_batch_norm_legit_no_training_convolution_relu_threshold_backward_23)
        /*002c*/ 	.word	0x00000000
.L_9:


//--------------------- .nv.info.triton_poi_fused__native_batch_norm_legit_no_training_convolution_relu_threshold_backward_23 --------------------------
	.section	.nv.info.triton_poi_fused__native_batch_norm_legit_no_training_convolution_relu_threshold_backward_23,"",@"SHT_CUDA_INFO"
	.sectionflags	@""
	.align	4


	//----- nvinfo : EIATTR_CUDA_API_VERSION
	.align		4
        /*0000*/ 	.byte	0x04, 0x37
        /*0002*/ 	.short	(.L_11 - .L_10)
.L_10:
        /*0004*/ 	.word	0x0000007c


	//----- nvinfo : EIATTR_KPARAM_INFO
	.align		4
.L_11:
        /*0008*/ 	.byte	0x04, 0x17
        /*000a*/ 	.short	(.L_13 - .L_12)
.L_12:
        /*000c*/ 	.word	0x00000000
        /*0010*/ 	.short	0x0008
        /*0012*/ 	.short	0x0040
        /*0014*/ 	.byte	0x00, 0xf0, 0x11, 0x00


	//----- nvinfo : EIATTR_KPARAM_INFO
	.align		4
.L_13:
        /*0018*/ 	.byte	0x04, 0x17
        /*001a*/ 	.short	(.L_15 - .L_14)
.L_14:
        /*001c*/ 	.word	0x00000000
        /*0020*/ 	.short	0x0007
        /*0022*/ 	.short	0x0038
        /*0024*/ 	.byte	0x00, 0xf4, 0x21, 0x00


	//----- nvinfo : EIATTR_KPARAM_INFO
	.align		4
.L_15:
        /*0028*/ 	.byte	0x04, 0x17
        /*002a*/ 	.short	(.L_17 - .L_16)
.L_16:
        /*002c*/ 	.word	0x00000000
        /*0030*/ 	.short	0x0006
        /*0032*/ 	.short	0x0030
        /*0034*/ 	.byte	0x00, 0xf4, 0x21, 0x00


	//----- nvinfo : EIATTR_KPARAM_INFO
	.align		4
.L_17:
        /*0038*/ 	.byte	0x04, 0x17
        /*003a*/ 	.short	(.L_19 - .L_18)
.L_18:
        /*003c*/ 	.word	0x00000000
        /*0040*/ 	.short	0x0005
        /*0042*/ 	.short	0x0028
        /*0044*/ 	.byte	0x00, 0xf4, 0x21, 0x00


	//----- nvinfo : EIATTR_KPARAM_INFO
	.align		4
.L_19:
        /*0048*/ 	.byte	0x04, 0x17
        /*004a*/ 	.short	(.L_21 - .L_20)
.L_20:
        /*004c*/ 	.word	0x00000000
        /*0050*/ 	.short	0x0004
        /*0052*/ 	.short	0x0020
        /*0054*/ 	.byte	0x00, 0xf4, 0x21, 0x00


	//----- nvinfo : EIATTR_KPARAM_INFO
	.align		4
.L_21:
        /*0058*/ 	.byte	0x04, 0x17
        /*005a*/ 	.short	(.L_23 - .L_22)
.L_22:
        /*005c*/ 	.word	0x00000000
        /*0060*/ 	.short	0x0003
        /*0062*/ 	.short	0x0018
        /*0064*/ 	.byte	0x00, 0xf4, 0x21, 0x00


	//----- nvinfo : EIATTR_KPARAM_INFO
	.align		4
.L_23:
        /*0068*/ 	.byte	0x04, 0x17
        /*006a*/ 	.short	(.L_25 - .L_24)
.L_24:
        /*006c*/ 	.word	0x00000000
        /*0070*/ 	.short	0x0002
        /*0072*/ 	.short	0x0010
        /*0074*/ 	.byte	0x00, 0xf4, 0x21, 0x00


	//----- nvinfo : EIATTR_KPARAM_INFO
	.align		4
.L_25:
        /*0078*/ 	.byte	0x04, 0x17
        /*007a*/ 	.short	(.L_27 - .L_26)
.L_26:
        /*007c*/ 	.word	0x00000000
        /*0080*/ 	.short	0x0001
        /*0082*/ 	.short	0x0008
        /*0084*/ 	.byte	0x00, 0xf4, 0x21, 0x00


	//----- nvinfo : EIATTR_KPARAM_INFO
	.align		4
.L_27:
        /*0088*/ 	.byte	0x04, 0x17
        /*008a*/ 	.short	(.L_29 - .L_28)
.L_28:
        /*008c*/ 	.word	0x00000000
        /*0090*/ 	.short	0x0000
        /*0092*/ 	.short	0x0000
        /*0094*/ 	.byte	0x00, 0xf4, 0x21, 0x00


	//----- nvinfo : EIATTR_SPARSE_MMA_MASK
	.align		4
.L_29:
        /*0098*/ 	.byte	0x03, 0x50
        /*009a*/ 	.short	0x0000


	//----- nvinfo : EIATTR_MAXREG_COUNT
	.align		4
        /*009c*/ 	.byte	0x03, 0x1b
        /*009e*/ 	.short	0x00ff


	//----- nvinfo : EIATTR_EXIT_INSTR_OFFSETS
	.align		4
        /*00a0*/ 	.byte	0x04, 0x1c
        /*00a2*/ 	.short	(.L_31 - .L_30)


	//   ....[0]....
.L_30:
        /*00a4*/ 	.word	0x00000570


	//----- nvinfo : EIATTR_REQNTID
	.align		4
.L_31:
        /*00a8*/ 	.byte	0x04, 0x10
        /*00aa*/ 	.short	(.L_33 - .L_32)
.L_32:
        /*00ac*/ 	.word	0x00000080
        /*00b0*/ 	.word	0x00000001
        /*00b4*/ 	.word	0x00000001


	//----- nvinfo : EIATTR_CBANK_PARAM_SIZE
	.align		4
.L_33:
        /*00b8*/ 	.byte	0x03, 0x19
        /*00ba*/ 	.short	0x0044


	//----- nvinfo : EIATTR_PARAM_CBANK
	.align		4
        /*00bc*/ 	.byte	0x04, 0x0a
        /*00be*/ 	.short	(.L_35 - .L_34)
	.align		4
.L_34:
        /*00c0*/ 	.word	index@(.nv.constant0.triton_poi_fused__native_batch_norm_legit_no_training_convolution_relu_threshold_backward_23)
        /*00c4*/ 	.short	0x0210
        /*00c6*/ 	.short	0x0044


	//----- nvinfo : EIATTR_SW_WAR
	.align		4
.L_35:
        /*00c8*/ 	.byte	0x04, 0x36
        /*00ca*/ 	.short	(.L_37 - .L_36)
.L_36:
        /*00cc*/ 	.word	0x00000008
.L_37:


//--------------------- .nv.callgraph             --------------------------
	.section	.nv.callgraph,"",@"SHT_CUDA_CALLGRAPH"
	.align	4
	.sectionentsize	8
	.align		4
        /*0000*/ 	.word	0x00000000
	.align		4
        /*0004*/ 	.word	0xffffffff
	.align		4
        /*0008*/ 	.word	0x00000000
	.align		4
        /*000c*/ 	.word	0xfffffffe
	.align		4
        /*0010*/ 	.word	0x00000000
	.align		4
        /*0014*/ 	.word	0xfffffffd
	.align		4
        /*0018*/ 	.word	0x00000000
	.align		4
        /*001c*/ 	.word	0xfffffffc


//--------------------- .nv.constant4             --------------------------
	.section	.nv.constant4,"a",@progbits
	.align	8
	.align		8
.nv.constant4:
        /*0000*/ 	.dword	_$_str
	.align		8
        /*0008*/ 	.dword	_$_str_$_2


//--------------------- .text.triton_poi_fused__native_batch_norm_legit_no_training_convolution_relu_threshold_backward_23 --------------------------
	.section	.text.triton_poi_fused__native_batch_norm_legit_no_training_convolution_relu_threshold_backward_23,"ax",@progbits
	.align	128
        .global         triton_poi_fused__native_batch_norm_legit_no_training_convolution_relu_threshold_backward_23
        .type           triton_poi_fused__native_batch_norm_legit_no_training_convolution_relu_threshold_backward_23,@function
        .size           triton_poi_fused__native_batch_norm_legit_no_training_convolution_relu_threshold_backward_23,(.L_x_1 - triton_poi_fused__native_batch_norm_legit_no_training_convolution_relu_threshold_backward_23)
        .other          triton_poi_fused__native_batch_norm_legit_no_training_convolution_relu_threshold_backward_23,@"STO_CUDA_ENTRY STV_DEFAULT"
triton_poi_fused__native_batch_norm_legit_no_training_convolution_relu_threshold_backward_23:
.text.triton_poi_fused__native_batch_norm_legit_no_training_convolution_relu_threshold_backward_23:
[----:B------:R-:W-:Y:S01]  /*0000*/  LDC R1, c[0x0][0x28] ;  /* 0x00000a00ff017b82 */ /* 0x000fe20000000800 */
[----:B------:R-:W1:Y:S07]  /*0010*/  S2R R0, SR_TID.X ;  /* 0x0000000000007919 */ /* 0x000e6e0000002100 */
[----:B------:R-:W2:Y:S01]  /*0020*/  LDC.64 R20, c[0x0][0x228] ;  /* 0x00008a00ff147b82 */ /* 0x000ea20000000a00 */
[----:B------:R-:W-:Y:S01]  /*0030*/  ULDC.64 UR4, c[0x0][0x208] ;  /* 0x0000820000047ab9 */ /* 0x000fe20000000a00 */
[----:B------:R-:W-:Y:S01]  /*0040*/  ULDC.64 UR6, c[0x0][0x248] ;  /* 0x0000920000067ab9 */ /* 0x000fe20000000a00 */
[----:B------:R-:W3:Y:S05]  /*0050*/  S2R R5, SR_CTAID.X ;  /* 0x0000000000057919 */ /* 0x000eea0000002500 */
[----:B------:R-:W4:Y:S08]  /*0060*/  LDC.64 R16, c[0x0][0x218] ;  /* 0x00008600ff107b82 */ /* 0x000f300000000a00 */
[----:B------:R-:W5:Y:S08]  /*0070*/  LDC.64 R18, c[0x0][0x220] ;  /* 0x00008800ff127b82 */ /* 0x000f700000000a00 */
[----:B------:R-:W4:Y:S01]  /*0080*/  LDC.64 R12, c[0x0][0x230] ;  /* 0x00008c00ff0c7b82 */ /* 0x000f220000000a00 */
[----:B-1----:R-:W-:-:S07]  /*0090*/  IMAD.SHL.U32 R0, R0, 0x4, RZ ;  /* 0x0000000400007824 */ /* 0x002fce00078e00ff */
[----:B------:R-:W1:Y:S01]  /*00a0*/  LDC.64 R8, c[0x0][0x238] ;  /* 0x00008e00ff087b82 */ /* 0x000e620000000a00 */
[----:B---3--:R-:W-:Y:S02]  /*00b0*/  SHF.R.S32.HI R3, RZ, 0x16, R5 ;  /* 0x00000016ff037819 */ /* 0x008fe40000011405 */
[----:B------:R-:W-:Y:S02]  /*00c0*/  LOP3.LUT R0, R0, 0x1fc, RZ, 0xc0, !PT ;  /* 0x000001fc00007812 */ /* 0x000fe400078ec0ff */
[----:B------:R-:W-:-:S03]  /*00d0*/  SGXT R3, R3, 0x1 ;  /* 0x000000010303781a */ /* 0x000fc60000000200 */
[----:B------:R-:W-:-:S05]  /*00e0*/  IMAD R0, R5, 0x200, R0 ;  /* 0x0000020005007824 */ /* 0x000fca00078e0200 */
[----:B------:R-:W-:-:S04]  /*00f0*/  LEA.HI R3, R3, R0, RZ, 0x4 ;  /* 0x0000000003037211 */ /* 0x000fc800078f20ff */
[--C-:B------:R-:W-:Y:S02]  /*0100*/  SHF.R.S32.HI R11, RZ, 0x4, R3.reuse ;  /* 0x00000004ff0b7819 */ /* 0x100fe40000011403 */
[----:B------:R-:W-:-:S04]  /*0110*/  SHF.R.S32.HI R2, RZ, 0x1f, R3 ;  /* 0x0000001fff027819 */ /* 0x000fc80000011403 */
[----:B------:R-:W-:-:S04]  /*0120*/  LEA.HI R2, R2, R11, RZ, 0xa ;  /* 0x0000000b02027211 */ /* 0x000fc800078f50ff */
[----:B------:R-:W-:-:S05]  /*0130*/  LOP3.LUT R2, R2, 0xfffffc00, RZ, 0xc0, !PT ;  /* 0xfffffc0002027812 */ /* 0x000fca00078ec0ff */
[----:B------:R-:W-:Y:S02]  /*0140*/  IMAD.IADD R11, R11, 0x1, -R2 ;  /* 0x000000010b0b7824 */ /* 0x000fe400078e0a02 */
[----:B------:R-:W3:Y:S02]  /*0150*/  LDC.64 R2, c[0x0][0x210] ;  /* 0x00008400ff027b82 */ /* 0x000ee40000000a00 */
[----:B--2---:R-:W-:-:S05]  /*0160*/  IMAD.WIDE R20, R11, 0x4, R20 ;  /* 0x000000040b147825 */ /* 0x004fca00078e0214 */
[----:B------:R1:W2:Y:S01]  /*0170*/  LDG.E.EL R10, desc[UR4][R20.64] ;  /* 0x00000004140a7981 */ /* 0x0002a2000c2e1900 */
[----:B----4-:R-:W-:-:S04]  /*0180*/  IMAD.WIDE R16, R11, 0x4, R16 ;  /* 0x000000040b107825 */ /* 0x010fc800078e0210 */
[----:B-----5:R-:W-:Y:S01]  /*0190*/  IMAD.WIDE R18, R11, 0x4, R18 ;  /* 0x000000040b127825 */ /* 0x020fe200078e0212 */
[----:B------:R4:W5:Y:S04]  /*01a0*/  LDG.E.EL R14, desc[UR4][R16.64] ;  /* 0x00000004100e7981 */ /* 0x000968000c2e1900 */
[----:B------:R-:W5:Y:S01]  /*01b0*/  LDG.E.EL R15, desc[UR4][R18.64] ;  /* 0x00000004120f7981 */ /* 0x000f62000c2e1900 */
[----:B---3--:R-:W-:-:S05]  /*01c0*/  IMAD.WIDE R2, R0, 0x4, R2 ;  /* 0x0000000400027825 */ /* 0x008fca00078e0202 */
[----:B------:R-:W5:Y:S01]  /*01d0*/  LDG.E.128 R4, desc[UR4][R2.64] ;  /* 0x0000000402047981 */ /* 0x000f62000c1e1d00 */
[----:B0-----:R-:W-:-:S04]  /*01e0*/  IMAD.WIDE R12, R11, 0x4, R12 ;  /* 0x000000040b0c7825 */ /* 0x001fc800078e020c */
[----:B-1----:R-:W-:Y:S02]  /*01f0*/  IMAD.WIDE R20, R11, 0x4, R8 ;  /* 0x000000040b147825 */ /* 0x002fe400078e0208 */
[----:B------:R0:W3:Y:S04]  /*0200*/  LDG.E.EL R8, desc[UR4][R12.64] ;  /* 0x000000040c087981 */ /* 0x0000e8000c2e1900 */
[----:B------:R-:W3:Y:S01]  /*0210*/  LDG.E.EL R9, desc[UR4][R20.64] ;  /* 0x0000000414097981 */ /* 0x000ee2000c2e1900 */
[----:B----4-:R-:W-:Y:S02]  /*0220*/  IMAD.MOV.U32 R16, RZ, RZ, 0x3e800000 ;  /* 0x3e800000ff107424 */ /* 0x010fe400078e00ff */
[----:B--2---:R-:W-:-:S04]  /*0230*/  FADD R10, R10, 9.9999997473787516356e-06 ;  /* 0x3727c5ac0a0a7421 */ /* 0x004fc80000000000 */
[----:B------:R-:W1:Y:S02]  /*0240*/  MUFU.SQRT R11, R10 ;  /* 0x0000000a000b7308 */ /* 0x000e640000002000 */
[C---:B-1----:R-:W-:Y:S02]  /*0250*/  FSETP.GT.AND P0, PT, R11.reuse, 8.50705917302346158658e+37, PT ;  /* 0x7e8000000b00780b */ /* 0x042fe40003f04000 */
[----:B------:R-:W-:-:S11]  /*0260*/  FSETP.GEU.AND P1, PT, R11, 1.175494350822287508e-38, PT ;  /* 0x008000000b00780b */ /* 0x000fd60003f2e000 */
[----:B------:R-:W-:-:S04]  /*0270*/  @P0 FMUL R11, R11, 0.25 ;  /* 0x3e8000000b0b0820 */ /* 0x000fc80000400000 */
[----:B------:R-:W-:-:S06]  /*0280*/  @!P1 FMUL R11, R11, 16777216 ;  /* 0x4b8000000b0b9820 */ /* 0x000fcc0000400000 */
[----:B------:R-:W1:Y:S01]  /*0290*/  MUFU.RCP R11, R11 ;  /* 0x0000000b000b7308 */ /* 0x000e620000001000 */
[----:B------:R-:W-:Y:S01]  /*02a0*/  FSEL R16, R16, 1, P0 ;  /* 0x3f80000010107808 */ /* 0x000fe20000000000 */
[--C-:B-----5:R-:W-:Y:S01]  /*02b0*/  FADD R4, R4, R14.reuse ;  /* 0x0000000e04047221 */ /* 0x120fe20000000000 */
[--C-:B------:R-:W-:Y:S01]  /*02c0*/  FADD R6, R6, R14.reuse ;  /* 0x0000000e06067221 */ /* 0x100fe20000000000 */
[--C-:B------:R-:W-:Y:S02]  /*02d0*/  FADD R5, R5, R14.reuse ;  /* 0x0000000e05057221 */ /* 0x100fe40000000000 */
[----:B------:R-:W-:Y:S01]  /*02e0*/  @!P1 FMUL R16, R16, 16777216 ;  /* 0x4b80000010109820 */ /* 0x000fe20000400000 */
[----:B------:R-:W-:Y:S01]  /*02f0*/  FADD R7, R7, R14 ;  /* 0x0000000e07077221 */ /* 0x000fe20000000000 */
[C---:B------:R-:W-:Y:S01]  /*0300*/  FADD R17, -R15.reuse, R4 ;  /* 0x000000040f117221 */ /* 0x040fe20000000100 */
[----:B0-----:R-:W-:Y:S01]  /*0310*/  FADD R13, -R15, R6 ;  /* 0x000000060f0d7221 */ /* 0x001fe20000000100 */
[----:B-1----:R-:W-:Y:S01]  /*0320*/  FMUL R16, R11, R16 ;  /* 0x000000100b107220 */ /* 0x002fe20000400000 */
[C---:B------:R-:W-:Y:S01]  /*0330*/  FADD R11, -R15.reuse, R5 ;  /* 0x000000050f0b7221 */ /* 0x040fe20000000100 */
[----:B------:R-:W-:-:S02]  /*0340*/  FADD R15, -R15, R7 ;  /* 0x000000070f0f7221 */ /* 0x000fc40000000100 */
[C---:B------:R-:W-:Y:S01]  /*0350*/  FMUL R10, R16.reuse, R17 ;  /* 0x00000011100a7220 */ /* 0x040fe20000400000 */
[C---:B------:R-:W-:Y:S01]  /*0360*/  FMUL R13, R16.reuse, R13 ;  /* 0x0000000d100d7220 */ /* 0x040fe20000400000 */
[C---:B------:R-:W-:Y:S01]  /*0370*/  FMUL R12, R16.reuse, R11 ;  /* 0x0000000b100c7220 */ /* 0x040fe20000400000 */
[----:B------:R-:W-:Y:S01]  /*0380*/  FMUL R16, R16, R15 ;  /* 0x0000000f10107220 */ /* 0x000fe20000400000 */
[C-C-:B---3--:R-:W-:Y:S01]  /*0390*/  FFMA R14, R8.reuse, R10, R9.reuse ;  /* 0x0000000a080e7223 */ /* 0x148fe20000000009 */
[C-C-:B------:R-:W-:Y:S01]  /*03a0*/  FFMA R11, R8.reuse, R13, R9.reuse ;  /* 0x0000000d080b7223 */ /* 0x140fe20000000009 */
[C-C-:B------:R-:W-:Y:S01]  /*03b0*/  FFMA R10, R8.reuse, R12, R9.reuse ;  /* 0x0000000c080a7223 */ /* 0x140fe20000000009 */
[----:B------:R-:W-:Y:S01]  /*03c0*/  FFMA R16, R8, R16, R9 ;  /* 0x0000001008107223 */ /* 0x000fe20000000009 */
[----:B------:R-:W0:Y:S01]  /*03d0*/  LDC.64 R12, c[0x0][0x240] ;  /* 0x00009000ff0c7b82 */ /* 0x000e220000000a00 */
[----:B------:R-:W-:Y:S02]  /*03e0*/  FSETP.GEU.AND P0, PT, R14, RZ, PT ;  /* 0x000000ff0e00720b */ /* 0x000fe40003f0e000 */
[----:B------:R-:W-:-:S02]  /*03f0*/  FSETP.GEU.AND P1, PT, R10, RZ, PT ;  /* 0x000000ff0a00720b */ /* 0x000fc40003f2e000 */
[C---:B------:R-:W-:Y:S02]  /*0400*/  FSETP.GEU.AND P2, PT, R11.reuse, RZ, PT ;  /* 0x000000ff0b00720b */ /* 0x040fe40003f4e000 */
[----:B------:R-:W-:Y:S02]  /*0410*/  FSETP.GEU.AND P3, PT, R16, RZ, PT ;  /* 0x000000ff1000720b */ /* 0x000fe40003f6e000 */
[----:B------:R-:W-:Y:S02]  /*0420*/  FSEL R9, R10, RZ, P1 ;  /* 0x000000ff0a097208 */ /* 0x000fe40000800000 */
[----:B------:R-:W-:Y:S02]  /*0430*/  FSEL R10, R11, RZ, P2 ;  /* 0x000000ff0b0a7208 */ /* 0x000fe40001000000 */
[----:B------:R-:W-:Y:S02]  /*0440*/  FSEL R8, R14, RZ, P0 ;  /* 0x000000ff0e087208 */ /* 0x000fe40000000000 */
[----:B------:R-:W-:-:S02]  /*0450*/  FSEL R11, R16, RZ, P3 ;  /* 0x000000ff100b7208 */ /* 0x000fc40001800000 */
[----:B------:R-:W-:Y:S02]  /*0460*/  FSETP.GTU.AND P0, PT, R8, RZ, PT ;  /* 0x000000ff0800720b */ /* 0x000fe40003f0c000 */
[----:B------:R-:W-:Y:S02]  /*0470*/  FSETP.GTU.AND P1, PT, R9, RZ, PT ;  /* 0x000000ff0900720b */ /* 0x000fe40003f2c000 */
[----:B------:R-:W-:Y:S02]  /*0480*/  FSETP.GTU.AND P2, PT, R10, RZ, PT ;  /* 0x000000ff0a00720b */ /* 0x000fe40003f4c000 */
[----:B------:R-:W-:Y:S02]  /*0490*/  FSETP.GTU.AND P3, PT, R11, RZ, PT ;  /* 0x000000ff0b00720b */ /* 0x000fe40003f6c000 */
[----:B------:R-:W-:Y:S02]  /*04a0*/  SEL R18, RZ, 0x1, P0 ;  /* 0x00000001ff127807 */ /* 0x000fe40000000000 */
[----:B------:R-:W-:-:S02]  /*04b0*/  SEL R17, RZ, 0x1, P1 ;  /* 0x00000001ff117807 */ /* 0x000fc40000800000 */
[----:B------:R-:W-:Y:S02]  /*04c0*/  SEL R16, RZ, 0x1, P2 ;  /* 0x00000001ff107807 */ /* 0x000fe40001000000 */
[----:B------:R-:W-:Y:S02]  /*04d0*/  SEL R15, RZ, 0x1, P3 ;  /* 0x00000001ff0f7807 */ /* 0x000fe40001800000 */
[----:B------:R-:W-:Y:S02]  /*04e0*/  IADD3 R14, P0, R0, UR6, RZ ;  /* 0x00000006000e7c10 */ /* 0x000fe4000ff1e0ff */
[----:B------:R-:W-:Y:S02]  /*04f0*/  PRMT R17, R18, 0x3340, R17 ;  /* 0x0000334012117816 */ /* 0x000fe40000000011 */
[----:B------:R-:W-:Y:S01]  /*0500*/  PRMT R16, R16, 0x3340, R15 ;  /* 0x0000334010107816 */ /* 0x000fe2000000000f */
[C---:B0-----:R-:W-:Y:S01]  /*0510*/  IMAD.WIDE R12, R0.reuse, 0x4, R12 ;  /* 0x00000004000c7825 */ /* 0x041fe200078e020c */
[----:B------:R-:W-:-:S02]  /*0520*/  LEA.HI.X.SX32 R15, R0, UR7, 0x1, P0 ;  /* 0x00000007000f7c11 */ /* 0x000fc400080f0eff */
[----:B------:R-:W-:Y:S01]  /*0530*/  PRMT R17, R17, 0x5410, R16 ;  /* 0x0000541011117816 */ /* 0x000fe20000000010 */
[----:B------:R-:W-:Y:S04]  /*0540*/  STG.E.128 desc[UR4][R2.64], R4 ;  /* 0x0000000402007986 */ /* 0x000fe8000c101d04 */
[----:B------:R-:W-:Y:S04]  /*0550*/  STG.E.128 desc[UR4][R12.64], R8 ;  /* 0x000000080c007986 */ /* 0x000fe8000c101d04 */
[----:B------:R-:W-:Y:S01]  /*0560*/  STG.E desc[UR4][R14.64], R17 ;  /* 0x000000110e007986 */ /* 0x000fe2000c101904 */
[----:B------:R-:W-:Y:S05]  /*0570*/  EXIT ;  /* 0x000000000000794d */ /* 0x000fea0003800000 */
.L_x_0:
[----:B------:R-:W-:-:S00]  /*0580*/  BRA `(.L_x_0) ;  /* 0xfffffffc00fc7947 */ /* 0x000fc0000383ffff */
[----:B------:R-:W-:-:S00]  /*0590*/  NOP ;  /* 0x0000000000007918 */ /* 0x000fc00000000000 */
        /* <DEDUP_REMOVED lines=14> */
.L_x_1:


//--------------------- .nv.global.init           --------------------------
	.section	.nv.global.init,"aw",@progbits
.nv.global.init:
	.type		_$_str,@object
	.size		_$_str,(_$_str_$_2 - _$_str)
_$_str:
        /*0000*/ 	.byte	0x5f, 0x5f, 0x43, 0x55, 0x44, 0x41, 0x5f, 0x46, 0x54, 0x5a, 0x00
	.type		_$_str_$_2,@object
	.size		_$_str_$_2,(.L_1 - _$_str_$_2)
_$_str_$_2:
        /*000b*/ 	.byte	0x5f, 0x5f, 0x43, 0x55, 0x44, 0x41, 0x5f, 0x50, 0x52, 0x45, 0x43, 0x5f, 0x53, 0x51, 0x52, 0x54
        /*001b*/ 	.byte	0x00
.L_1:


//--------------------- .nv.constant0.triton_poi_fused__native_batch_norm_legit_no_training_convolution_relu_threshold_backward_23 --------------------------
	.section	.nv.constant0.triton_poi_fused__native_batch_norm_legit_no_training_convolution_relu_threshold_backward_23,"a",@progbits
	.sectionflags	@""
	.align	4
.nv.constant0.triton_poi_fused__native_batch_norm_legit_no_training_convolution_relu_threshold_backward_23:
	.zero		596
